	.headerflags	@"EF_CUDA_TEXMODE_UNIFIED EF_CUDA_64BIT_ADDRESS EF_CUDA_ACCELERATORS EF_CUDA_SM90 EF_CUDA_VIRTUAL_SM(EF_CUDA_SM90)"
	.elftype	@"ET_EXEC"


//--------------------- .nv.info                  --------------------------
	.section	.nv.info,"",@"SHT_CUDA_INFO"
	.align	4


	//----- nvinfo : EIATTR_REGCOUNT
	.align		4
        /*0000*/ 	.byte	0x04, 0x2f
        /*0002*/ 	.short	(.L_1 - .L_0)
	.align		4
.L_0:
        /*0004*/ 	.word	index@(triton_poi_fused_addmm_leaky_relu_0)
        /*0008*/ 	.word	0x0000000e


	//----- nvinfo : EIATTR_MIN_STACK_SIZE
	.align		4
.L_1:
        /*000c*/ 	.byte	0x04, 0x12
        /*000e*/ 	.short	(.L_3 - .L_2)
	.align		4
.L_2:
        /*0010*/ 	.word	index@(triton_poi_fused_addmm_leaky_relu_0)
        /*0014*/ 	.word	0x00000000


	//----- nvinfo : EIATTR_FRAME_SIZE
	.align		4
.L_3:
        /*0018*/ 	.byte	0x04, 0x11
        /*001a*/ 	.short	(.L_5 - .L_4)
	.align		4
.L_4:
        /*001c*/ 	.word	index@(triton_poi_fused_addmm_leaky_relu_0)
        /*0020*/ 	.word	0x00000000


	//----- nvinfo : EIATTR_MIN_STACK_SIZE
	.align		4
.L_5:
        /*0024*/ 	.byte	0x04, 0x12
        /*0026*/ 	.short	(.L_7 - .L_6)
	.align		4
.L_6:
        /*0028*/ 	.word	index@(triton_poi_fused_addmm_leaky_relu_0)
        /*002c*/ 	.word	0x00000000
.L_7:


//--------------------- .nv.info.triton_poi_fused_addmm_leaky_relu_0 --------------------------
	.section	.nv.info.triton_poi_fused_addmm_leaky_relu_0,"",@"SHT_CUDA_INFO"
	.sectionflags	@""
	.align	4


	//----- nvinfo : EIATTR_CUDA_API_VERSION
	.align		4
        /*0000*/ 	.byte	0x04, 0x37
        /*0002*/ 	.short	(.L_9 - .L_8)
.L_8:
        /*0004*/ 	.word	0x0000007c


	//----- nvinfo : EIATTR_KPARAM_INFO
	.align		4
.L_9:
        /*0008*/ 	.byte	0x04, 0x17
        /*000a*/ 	.short	(.L_11 - .L_10)
.L_10:
        /*000c*/ 	.word	0x00000000
        /*0010*/ 	.short	0x0003
        /*0012*/ 	.short	0x0018
        /*0014*/ 	.byte	0x00, 0xf0, 0x11, 0x00


	//----- nvinfo : EIATTR_KPARAM_INFO
	.align		4
.L_11:
        /*0018*/ 	.byte	0x04, 0x17
        /*001a*/ 	.short	(.L_13 - .L_12)
.L_12:
        /*001c*/ 	.word	0x00000000
        /*0020*/ 	.short	0x0002
        /*0022*/ 	.short	0x0010
        /*0024*/ 	.byte	0x00, 0xf4, 0x21, 0x00


	//----- nvinfo : EIATTR_KPARAM_INFO
	.align		4
.L_13:
        /*0028*/ 	.byte	0x04, 0x17
        /*002a*/ 	.short	(.L_15 - .L_14)
.L_14:
        /*002c*/ 	.word	0x00000000
        /*0030*/ 	.short	0x0001
        /*0032*/ 	.short	0x0008
        /*0034*/ 	.byte	0x00, 0xf4, 0x21, 0x00


	//----- nvinfo : EIATTR_KPARAM_INFO
	.align		4
.L_15:
        /*0038*/ 	.byte	0x04, 0x17
        /*003a*/ 	.short	(.L_17 - .L_16)
.L_16:
        /*003c*/ 	.word	0x00000000
        /*0040*/ 	.short	0x0000
        /*0042*/ 	.short	0x0000
        /*0044*/ 	.byte	0x00, 0xf4, 0x21, 0x00


	//----- nvinfo : EIATTR_SPARSE_MMA_MASK
	.align		4
.L_17:
        /*0048*/ 	.byte	0x03, 0x50
        /*004a*/ 	.short	0x0000


	//----- nvinfo : EIATTR_MAXREG_COUNT
	.align		4
        /*004c*/ 	.byte	0x03, 0x1b
        /*004e*/ 	.short	0x00ff


	//----- nvinfo : EIATTR_EXIT_INSTR_OFFSETS
	.align		4
        /*0050*/ 	.byte	0x04, 0x1c
        /*0052*/ 	.short	(.L_19 - .L_18)


	//   ....[0]....
.L_18:
        /*0054*/ 	.word	0x00000200


	//----- nvinfo : EIATTR_REQNTID
	.align		4
.L_19:
        /*0058*/ 	.byte	0x04, 0x10
        /*005a*/ 	.short	(.L_21 - .L_20)
.L_20:
        /*005c*/ 	.word	0x00000080
        /*0060*/ 	.word	0x00000001
        /*0064*/ 	.word	0x00000001


	//----- nvinfo : EIATTR_CBANK_PARAM_SIZE
	.align		4
.L_21:
        /*0068*/ 	.byte	0x03, 0x19
        /*006a*/ 	.short	0x001c


	//----- nvinfo : EIATTR_PARAM_CBANK
	.align		4
        /*006c*/ 	.byte	0x04, 0x0a
        /*006e*/ 	.short	(.L_23 - .L_22)
	.align		4
.L_22:
        /*0070*/ 	.word	index@(.nv.constant0.triton_poi_fused_addmm_leaky_relu_0)
        /*0074*/ 	.short	0x0210
        /*0076*/ 	.short	0x001c


	//----- nvinfo : EIATTR_SW_WAR
	.align		4
.L_23:
        /*0078*/ 	.byte	0x04, 0x36
        /*007a*/ 	.short	(.L_25 - .L_24)
.L_24:
        /*007c*/ 	.word	0x00000008
.L_25:


//--------------------- .nv.callgraph             --------------------------
	.section	.nv.callgraph,"",@"SHT_CUDA_CALLGRAPH"
	.align	4
	.sectionentsize	8
	.align		4
        /*0000*/ 	.word	0x00000000
	.align		4
        /*0004*/ 	.word	0xffffffff
	.align		4
        /*0008*/ 	.word	0x00000000
	.align		4
        /*000c*/ 	.word	0xfffffffe
	.align		4
        /*0010*/ 	.word	0x00000000
	.align		4
        /*0014*/ 	.word	0xfffffffd
	.align		4
        /*0018*/ 	.word	0x00000000
	.align		4
        /*001c*/ 	.word	0xfffffffc


//--------------------- .text.triton_poi_fused_addmm_leaky_relu_0 --------------------------
	.section	.text.triton_poi_fused_addmm_leaky_relu_0,"ax",@progbits
	.align	128
        .global         triton_poi_fused_addmm_leaky_relu_0
        .type           triton_poi_fused_addmm_leaky_relu_0,@function
        .size           triton_poi_fused_addmm_leaky_relu_0,(.L_x_1 - triton_poi_fused_addmm_leaky_relu_0)
        .other          triton_poi_fused_addmm_leaky_relu_0,@"STO_CUDA_ENTRY STV_DEFAULT"
triton_poi_fused_addmm_leaky_relu_0:
.text.triton_poi_fused_addmm_leaky_relu_0:
[----:B------:R-:W-:Y:S01]  /*0000*/  LDC R1, c[0x0][0x28] ;  /* 0x00000a00ff017b82 */ /* 0x000fe20000000800 */
[----:B------:R-:W1:Y:S07]  /*0010*/  S2R R0, SR_TID.X ;  /* 0x0000000000007919 */ /* 0x000e6e0000002100 */
[----:B------:R-:W2:Y:S01]  /*0020*/  LDC.64 R4, c[0x0][0x218] ;  /* 0x00008600ff047b82 */ /* 0x000ea20000000a00 */
[----:B------:R-:W-:Y:S01]  /*0030*/  ULDC.64 UR4, c[0x0][0x208] ;  /* 0x0000820000047ab9 */ /* 0x000fe20000000a00 */
[----:B------:R-:W-:Y:S01]  /*0040*/  ULDC.64 UR6, c[0x0][0x220] ;  /* 0x0000880000067ab9 */ /* 0x000fe20000000a00 */
[----:B------:R-:W3:Y:S05]  /*0050*/  S2R R7, SR_CTAID.X ;  /* 0x0000000000077919 */ /* 0x000eea0000002500 */
[----:B------:R-:W4:Y:S01]  /*0060*/  LDC.64 R2, c[0x0][0x210] ;  /* 0x00008400ff027b82 */ /* 0x000f220000000a00 */
[----:B-1----:R-:W-:Y:S01]  /*0070*/  IMAD.SHL.U32 R0, R0, 0x2, RZ ;  /* 0x0000000200007824 */ /* 0x002fe200078e00ff */
[----:B---3--:R-:W-:-:S04]  /*0080*/  SHF.R.S32.HI R6, RZ, 0x17, R7 ;  /* 0x00000017ff067819 */ /* 0x008fc80000011407 */
[----:B------:R-:W-:-:S05]  /*0090*/  LOP3.LUT R0, R0, 0xfe, RZ, 0xc0, !PT ;  /* 0x000000fe00007812 */ /* 0x000fca00078ec0ff */
[----:B------:R-:W-:Y:S01]  /*00a0*/  IMAD R7, R7, 0x100, R0 ;  /* 0x0000010007077824 */ /* 0x000fe200078e0200 */
[----:B------:R-:W-:-:S03]  /*00b0*/  SGXT R0, R6, 0x1 ;  /* 0x000000010600781a */ /* 0x000fc60000000200 */
[----:B----4-:R-:W-:Y:S01]  /*00c0*/  IMAD.WIDE R2, R7, 0x4, R2 ;  /* 0x0000000407027825 */ /* 0x010fe200078e0202 */
[----:B------:R-:W-:-:S04]  /*00d0*/  LEA.HI R0, R0, R7, RZ, 0xa ;  /* 0x0000000700007211 */ /* 0x000fc800078f50ff */
[----:B------:R-:W-:-:S05]  /*00e0*/  LOP3.LUT R0, R0, 0xfffffc00, RZ, 0xc0, !PT ;  /* 0xfffffc0000007812 */ /* 0x000fca00078ec0ff */
[----:B------:R-:W-:-:S04]  /*00f0*/  IMAD.IADD R9, R7, 0x1, -R0 ;  /* 0x0000000107097824 */ /* 0x000fc800078e0a00 */
[----:B--2---:R-:W-:Y:S02]  /*0100*/  IMAD.WIDE R4, R9, 0x4, R4 ;  /* 0x0000000409047825 */ /* 0x004fe400078e0204 */
[----:B------:R-:W2:Y:S04]  /*0110*/  LDG.E.64 R8, desc[UR4][R2.64] ;  /* 0x0000000402087981 */ /* 0x000ea8000c1e1b00 */
[----:B------:R-:W2:Y:S01]  /*0120*/  LDG.E.EL.64 R4, desc[UR4][R4.64] ;  /* 0x0000000404047981 */ /* 0x000ea2000c2e1b00 */
[----:B------:R-:W-:-:S04]  /*0130*/  IADD3 R6, P2, R7, UR6, RZ ;  /* 0x0000000607067c10 */ /* 0x000fc8000ff5e0ff */
[----:B------:R-:W-:Y:S02]  /*0140*/  LEA.HI.X.SX32 R7, R7, UR7, 0x1, P2 ;  /* 0x0000000707077c11 */ /* 0x000fe400090f0eff */
[C---:B--2---:R-:W-:Y:S01]  /*0150*/  FSETP.GT.AND P1, PT, R8.reuse, -R4, PT ;  /* 0x800000040800720b */ /* 0x044fe20003f24000 */
[----:B------:R-:W-:Y:S01]  /*0160*/  FADD R8, R8, R4 ;  /* 0x0000000408087221 */ /* 0x000fe20000000000 */
[C---:B------:R-:W-:Y:S01]  /*0170*/  FSETP.GT.AND P0, PT, R9.reuse, -R5, PT ;  /* 0x800000050900720b */ /* 0x040fe20003f04000 */
[----:B------:R-:W-:Y:S01]  /*0180*/  FADD R9, R9, R5 ;  /* 0x0000000509097221 */ /* 0x000fe20000000000 */
[----:B------:R-:W-:Y:S02]  /*0190*/  SEL R0, RZ, 0x1, !P1 ;  /* 0x00000001ff007807 */ /* 0x000fe40004800000 */
[----:B------:R-:W-:-:S05]  /*01a0*/  SEL R11, RZ, 0x100, !P0 ;  /* 0x00000100ff0b7807 */ /* 0x000fca0004000000 */
[----:B------:R-:W-:Y:S02]  /*01b0*/  IMAD.IADD R11, R0, 0x1, R11 ;  /* 0x00000001000b7824 */ /* 0x000fe400078e020b */
[----:B------:R-:W-:Y:S02]  /*01c0*/  @!P1 FMUL R8, R8, 0.20000000298023223877 ;  /* 0x3e4ccccd08089820 */ /* 0x000fe40000400000 */
[----:B------:R-:W-:Y:S01]  /*01d0*/  @!P0 FMUL R9, R9, 0.20000000298023223877 ;  /* 0x3e4ccccd09098820 */ /* 0x000fe20000400000 */
[----:B------:R-:W-:Y:S04]  /*01e0*/  STG.E.U16 desc[UR4][R6.64], R11 ;  /* 0x0000000b06007986 */ /* 0x000fe8000c101504 */
[----:B------:R-:W-:Y:S01]  /*01f0*/  STG.E.64 desc[UR4][R2.64], R8 ;  /* 0x0000000802007986 */ /* 0x000fe2000c101b04 */
[----:B------:R-:W-:Y:S05]  /*0200*/  EXIT ;  /* 0x000000000000794d */ /* 0x000fea0003800000 */
.L_x_0:
[----:B------:R-:W-:-:S00]  /*0210*/  BRA `(.L_x_0) ;  /* 0xfffffffc00fc7947 */ /* 0x000fc0000383ffff */
[----:B------:R-:W-:-:S00]  /*0220*/  NOP ;  /* 0x0000000000007918 */ /* 0x000fc00000000000 */
        /* <DEDUP_REMOVED lines=13> */
.L_x_1:


//--------------------- .nv.constant0.triton_poi_fused_addmm_leaky_relu_0 --------------------------
	.section	.nv.constant0.triton_poi_fused_addmm_leaky_relu_0,"a",@progbits
	.sectionflags	@""
	.align	4
.nv.constant0.triton_poi_fused_addmm_leaky_relu_0:
	.zero		556
